	.headerflags	@"EF_CUDA_TEXMODE_UNIFIED EF_CUDA_64BIT_ADDRESS EF_CUDA_ACCELERATORS EF_CUDA_SM90 EF_CUDA_VIRTUAL_SM(EF_CUDA_SM90)"
	.elftype	@"ET_EXEC"


//--------------------- .nv.info                  --------------------------
	.section	.nv.info,"",@"SHT_CUDA_INFO"
	.align	4


	//----- nvinfo : EIATTR_REGCOUNT
	.align		4
        /*0000*/ 	.byte	0x04, 0x2f
        /*0002*/ 	.short	(.L_3 - .L_2)
	.align		4
.L_2:
        /*0004*/ 	.word	index@(triton_poi_fused__native_batch_norm_legit_no_training_relu_1)
        /*0008*/ 	.word	0x00000010


	//----- nvinfo : EIATTR_MIN_STACK_SIZE
	.align		4
.L_3:
        /*000c*/ 	.byte	0x04, 0x12
        /*000e*/ 	.short	(.L_5 - .L_4)
	.align		4
.L_4:
        /*0010*/ 	.word	index@(triton_poi_fused__native_batch_norm_legit_no_training_relu_1)
        /*0014*/ 	.word	0x00000000


	//----- nvinfo : EIATTR_FRAME_SIZE
	.align		4
.L_5:
        /*0018*/ 	.byte	0x04, 0x11
        /*001a*/ 	.short	(.L_7 - .L_6)
	.align		4
.L_6:
        /*001c*/ 	.word	index@(triton_poi_fused__native_batch_norm_legit_no_training_relu_1)
        /*0020*/ 	.word	0x00000000


	//----- nvinfo : EIATTR_MIN_STACK_SIZE
	.align		4
.L_7:
        /*0024*/ 	.byte	0x04, 0x12
        /*0026*/ 	.short	(.L_9 - .L_8)
	.align		4
.L_8:
        /*0028*/ 	.word	index@(triton_poi_fused__native_batch_norm_legit_no_training_relu_1)
        /*002c*/ 	.word	0x00000000
.L_9:


//--------------------- .nv.info.triton_poi_fused__native_batch_norm_legit_no_training_relu_1 --------------------------
	.section	.nv.info.triton_poi_fused__native_batch_norm_legit_no_training_relu_1,"",@"SHT_CUDA_INFO"
	.sectionflags	@""
	.align	4


	//----- nvinfo : EIATTR_CUDA_API_VERSION
	.align		4
        /*0000*/ 	.byte	0x04, 0x37
        /*0002*/ 	.short	(.L_11 - .L_10)
.L_10:
        /*0004*/ 	.word	0x0000007c


	//----- nvinfo : EIATTR_KPARAM_INFO
	.align		4
.L_11:
        /*0008*/ 	.byte	0x04, 0x17
        /*000a*/ 	.short	(.L_13 - .L_12)
.L_12:
        /*000c*/ 	.word	0x00000000
        /*0010*/ 	.short	0x0006
        /*0012*/ 	.short	0x0030
        /*0014*/ 	.byte	0x00, 0xf0, 0x11, 0x00


	//----- nvinfo : EIATTR_KPARAM_INFO
	.align		4
.L_13:
        /*0018*/ 	.byte	0x04, 0x17
        /*001a*/ 	.short	(.L_15 - .L_14)
.L_14:
        /*001c*/ 	.word	0x00000000
        /*0020*/ 	.short	0x0005
        /*0022*/ 	.short	0x0028
        /*0024*/ 	.byte	0x00, 0xf4, 0x21, 0x00


	//----- nvinfo : EIATTR_KPARAM_INFO
	.align		4
.L_15:
        /*0028*/ 	.byte	0x04, 0x17
        /*002a*/ 	.short	(.L_17 - .L_16)
.L_16:
        /*002c*/ 	.word	0x00000000
        /*0030*/ 	.short	0x0004
        /*0032*/ 	.short	0x0020
        /*0034*/ 	.byte	0x00, 0xf4, 0x21, 0x00


	//----- nvinfo : EIATTR_KPARAM_INFO
	.align		4
.L_17:
        /*0038*/ 	.byte	0x04, 0x17
        /*003a*/ 	.short	(.L_19 - .L_18)
.L_18:
        /*003c*/ 	.word	0x00000000
        /*0040*/ 	.short	0x0003
        /*0042*/ 	.short	0x0018
        /*0044*/ 	.byte	0x00, 0xf4, 0x21, 0x00


	//----- nvinfo : EIATTR_KPARAM_INFO
	.align		4
.L_19:
        /*0048*/ 	.byte	0x04, 0x17
        /*004a*/ 	.short	(.L_21 - .L_20)
.L_20:
        /*004c*/ 	.word	0x00000000
        /*0050*/ 	.short	0x0002
        /*0052*/ 	.short	0x0010
        /*0054*/ 	.byte	0x00, 0xf4, 0x21, 0x00


	//----- nvinfo : EIATTR_KPARAM_INFO
	.align		4
.L_21:
        /*0058*/ 	.byte	0x04, 0x17
        /*005a*/ 	.short	(.L_23 - .L_22)
.L_22:
        /*005c*/ 	.word	0x00000000
        /*0060*/ 	.short	0x0001
        /*0062*/ 	.short	0x0008
        /*0064*/ 	.byte	0x00, 0xf4, 0x21, 0x00


	//----- nvinfo : EIATTR_KPARAM_INFO
	.align		4
.L_23:
        /*0068*/ 	.byte	0x04, 0x17
        /*006a*/ 	.short	(.L_25 - .L_24)
.L_24:
        /*006c*/ 	.word	0x00000000
        /*0070*/ 	.short	0x0000
        /*0072*/ 	.short	0x0000
        /*0074*/ 	.byte	0x00, 0xf4, 0x21, 0x00


	//----- nvinfo : EIATTR_SPARSE_MMA_MASK
	.align		4
.L_25:
        /*0078*/ 	.byte	0x03, 0x50
        /*007a*/ 	.short	0x0000


	//----- nvinfo : EIATTR_MAXREG_COUNT
	.align		4
        /*007c*/ 	.byte	0x03, 0x1b
        /*007e*/ 	.short	0x00ff


	//----- nvinfo : EIATTR_EXIT_INSTR_OFFSETS
	.align		4
        /*0080*/ 	.byte	0x04, 0x1c
        /*0082*/ 	.short	(.L_27 - .L_26)


	//   ....[0]....
.L_26:
        /*0084*/ 	.word	0x000002a0


	//----- nvinfo : EIATTR_REQNTID
	.align		4
.L_27:
        /*0088*/ 	.byte	0x04, 0x10
        /*008a*/ 	.short	(.L_29 - .L_28)
.L_28:
        /*008c*/ 	.word	0x00000080
        /*0090*/ 	.word	0x00000001
        /*0094*/ 	.word	0x00000001


	//----- nvinfo : EIATTR_CBANK_PARAM_SIZE
	.align		4
.L_29:
        /*0098*/ 	.byte	0x03, 0x19
        /*009a*/ 	.short	0x0034


	//----- nvinfo : EIATTR_PARAM_CBANK
	.align		4
        /*009c*/ 	.byte	0x04, 0x0a
        /*009e*/ 	.short	(.L_31 - .L_30)
	.align		4
.L_30:
        /*00a0*/ 	.word	index@(.nv.constant0.triton_poi_fused__native_batch_norm_legit_no_training_relu_1)
        /*00a4*/ 	.short	0x0210
        /*00a6*/ 	.short	0x0034


	//----- nvinfo : EIATTR_SW_WAR
	.align		4
.L_31:
        /*00a8*/ 	.byte	0x04, 0x36
        /*00aa*/ 	.short	(.L_33 - .L_32)
.L_32:
        /*00ac*/ 	.word	0x00000008
.L_33:


//--------------------- .nv.callgraph             --------------------------
	.section	.nv.callgraph,"",@"SHT_CUDA_CALLGRAPH"
	.align	4
	.sectionentsize	8
	.align		4
        /*0000*/ 	.word	0x00000000
	.align		4
        /*0004*/ 	.word	0xffffffff
	.align		4
        /*0008*/ 	.word	0x00000000
	.align		4
        /*000c*/ 	.word	0xfffffffe
	.align		4
        /*0010*/ 	.word	0x00000000
	.align		4
        /*0014*/ 	.word	0xfffffffd
	.align		4
        /*0018*/ 	.word	0x00000000
	.align		4
        /*001c*/ 	.word	0xfffffffc


//--------------------- .nv.constant4             --------------------------
	.section	.nv.constant4,"a",@progbits
	.align	8
	.align		8
.nv.constant4:
        /*0000*/ 	.dword	_$_str
	.align		8
        /*0008*/ 	.dword	_$_str_$_2


//--------------------- .text.triton_poi_fused__native_batch_norm_legit_no_training_relu_1 --------------------------
	.section	.text.triton_poi_fused__native_batch_norm_legit_no_training_relu_1,"ax",@progbits
	.align	128
        .global         triton_poi_fused__native_batch_norm_legit_no_training_relu_1
        .type           triton_poi_fused__native_batch_norm_legit_no_training_relu_1,@function
        .size           triton_poi_fused__native_batch_norm_legit_no_training_relu_1,(.L_x_1 - triton_poi_fused__native_batch_norm_legit_no_training_relu_1)
        .other          triton_poi_fused__native_batch_norm_legit_no_training_relu_1,@"STO_CUDA_ENTRY STV_DEFAULT"
triton_poi_fused__native_batch_norm_legit_no_training_relu_1:
.text.triton_poi_fused__native_batch_norm_legit_no_training_relu_1:
[----:B------:R-:W-:Y:S08]  /*0000*/  LDC R1, c[0x0][0x28] ;  /* 0x00000a00ff017b82 */ /* 0x000ff00000000800 */
[----:B------:R-:W1:Y:S01]  /*0010*/  LDC.64 R6, c[0x0][0x220] ;  /* 0x00008800ff067b82 */ /* 0x000e620000000a00 */
[----:B------:R-:W-:Y:S01]  /*0020*/  ULDC.64 UR4, c[0x0][0x208] ;  /* 0x0000820000047ab9 */ /* 0x000fe20000000a00 */
[----:B------:R-:W2:Y:S01]  /*0030*/  S2R R0, SR_TID.X ;  /* 0x0000000000007919 */ /* 0x000ea20000002100 */
[----:B------:R-:W3:Y:S05]  /*0040*/  S2R R13, SR_CTAID.X ;  /* 0x00000000000d7919 */ /* 0x000eea0000002500 */
[----:B------:R-:W4:Y:S01]  /*0050*/  LDC.64 R2, c[0x0][0x210] ;  /* 0x00008400ff027b82 */ /* 0x000f220000000a00 */
[----:B-1----:R-:W5:Y:S07]  /*0060*/  LDG.E R7, desc[UR4][R6.64] ;  /* 0x0000000406077981 */ /* 0x002f6e000c1e1900 */
[----:B------:R-:W1:Y:S08]  /*0070*/  LDC.64 R4, c[0x0][0x218] ;  /* 0x00008600ff047b82 */ /* 0x000e700000000a00 */
[----:B------:R-:W1:Y:S01]  /*0080*/  LDC.64 R8, c[0x0][0x228] ;  /* 0x00008a00ff087b82 */ /* 0x000e620000000a00 */
[----:B--2---:R-:W-:-:S04]  /*0090*/  SHF.L.U32 R0, R0, 0x1, RZ ;  /* 0x0000000100007819 */ /* 0x004fc800000006ff */
[----:B------:R-:W-:-:S03]  /*00a0*/  LOP3.LUT R0, R0, 0xfe, RZ, 0xc0, !PT ;  /* 0x000000fe00007812 */ /* 0x000fc600078ec0ff */
[----:B------:R-:W2:Y:S01]  /*00b0*/  LDC.64 R10, c[0x0][0x230] ;  /* 0x00008c00ff0a7b82 */ /* 0x000ea20000000a00 */
[----:B---3--:R-:W-:-:S05]  /*00c0*/  LEA R0, R13, R0, 0x8 ;  /* 0x000000000d007211 */ /* 0x008fca00078e40ff */
[C---:B----4-:R-:W-:Y:S01]  /*00d0*/  IMAD.WIDE R2, R0.reuse, 0x4, R2 ;  /* 0x0000000400027825 */ /* 0x050fe200078e0202 */
[----:B-1----:R1:W3:Y:S05]  /*00e0*/  LDG.E R6, desc[UR4][R4.64] ;  /* 0x0000000404067981 */ /* 0x0022ea000c1e1900 */
[----:B------:R-:W3:Y:S04]  /*00f0*/  LDG.E.64 R2, desc[UR4][R2.64] ;  /* 0x0000000402027981 */ /* 0x000ee8000c1e1b00 */
[----:B0-----:R-:W4:Y:S04]  /*0100*/  LDG.E R8, desc[UR4][R8.64] ;  /* 0x0000000408087981 */ /* 0x001f28000c1e1900 */
[----:B--2---:R-:W4:Y:S01]  /*0110*/  LDG.E R11, desc[UR4][R10.64] ;  /* 0x000000040a0b7981 */ /* 0x004f22000c1e1900 */
[----:B------:R-:W-:Y:S01]  /*0120*/  HFMA2.MMA R13, -RZ, RZ, 1.625, 0 ;  /* 0x3e800000ff0d7435 */ /* 0x000fe200000001ff */
[----:B-1----:R-:W0:Y:S02]  /*0130*/  LDC.64 R4, c[0x0][0x238] ;  /* 0x00008e00ff047b82 */ /* 0x002e240000000a00 */
[----:B0-----:R-:W-:-:S04]  /*0140*/  IMAD.WIDE R4, R0, 0x4, R4 ;  /* 0x0000000400047825 */ /* 0x001fc800078e0204 */
[----:B-----5:R-:W-:-:S04]  /*0150*/  FADD R7, R7, 9.9999997473787516356e-06 ;  /* 0x3727c5ac07077421 */ /* 0x020fc80000000000 */
[----:B------:R-:W0:Y:S02]  /*0160*/  MUFU.SQRT R12, R7 ;  /* 0x00000007000c7308 */ /* 0x000e240000002000 */
[C---:B0-----:R-:W-:Y:S02]  /*0170*/  FSETP.GT.AND P0, PT, R12.reuse, 8.50705917302346158658e+37, PT ;  /* 0x7e8000000c00780b */ /* 0x041fe40003f04000 */
[----:B------:R-:W-:Y:S02]  /*0180*/  FSETP.GEU.AND P1, PT, R12, 1.175494350822287508e-38, PT ;  /* 0x008000000c00780b */ /* 0x000fe40003f2e000 */
[----:B------:R-:W-:Y:S01]  /*0190*/  FSEL R13, R13, 1, P0 ;  /* 0x3f8000000d0d7808 */ /* 0x000fe20000000000 */
[--C-:B---3--:R-:W-:Y:S01]  /*01a0*/  FADD R2, R2, -R6.reuse ;  /* 0x8000000602027221 */ /* 0x108fe20000000000 */
[----:B------:R-:W-:-:S07]  /*01b0*/  FADD R3, R3, -R6 ;  /* 0x8000000603037221 */ /* 0x000fce0000000000 */
[----:B------:R-:W-:Y:S02]  /*01c0*/  @P0 FMUL R12, R12, 0.25 ;  /* 0x3e8000000c0c0820 */ /* 0x000fe40000400000 */
[----:B------:R-:W-:Y:S02]  /*01d0*/  @!P1 FMUL R13, R13, 16777216 ;  /* 0x4b8000000d0d9820 */ /* 0x000fe40000400000 */
[----:B------:R-:W-:-:S06]  /*01e0*/  @!P1 FMUL R12, R12, 16777216 ;  /* 0x4b8000000c0c9820 */ /* 0x000fcc0000400000 */
[----:B------:R-:W0:Y:S02]  /*01f0*/  MUFU.RCP R12, R12 ;  /* 0x0000000c000c7308 */ /* 0x000e240000001000 */
[----:B0-----:R-:W-:-:S04]  /*0200*/  FMUL R13, R12, R13 ;  /* 0x0000000d0c0d7220 */ /* 0x001fc80000400000 */
[-C--:B------:R-:W-:Y:S01]  /*0210*/  FMUL R2, R2, R13.reuse ;  /* 0x0000000d02027220 */ /* 0x080fe20000400000 */
[----:B------:R-:W-:-:S03]  /*0220*/  FMUL R6, R3, R13 ;  /* 0x0000000d03067220 */ /* 0x000fc60000400000 */
[C-C-:B----4-:R-:W-:Y:S01]  /*0230*/  FFMA R2, R8.reuse, R2, R11.reuse ;  /* 0x0000000208027223 */ /* 0x150fe2000000000b */
[----:B------:R-:W-:-:S04]  /*0240*/  FFMA R6, R8, R6, R11 ;  /* 0x0000000608067223 */ /* 0x000fc8000000000b */
[----:B------:R-:W-:Y:S02]  /*0250*/  FSETP.GEU.AND P0, PT, R2, RZ, PT ;  /* 0x000000ff0200720b */ /* 0x000fe40003f0e000 */
[----:B------:R-:W-:Y:S02]  /*0260*/  FSETP.GEU.AND P1, PT, R6, RZ, PT ;  /* 0x000000ff0600720b */ /* 0x000fe40003f2e000 */
[----:B------:R-:W-:Y:S02]  /*0270*/  FSEL R2, R2, RZ, P0 ;  /* 0x000000ff02027208 */ /* 0x000fe40000000000 */
[----:B------:R-:W-:-:S05]  /*0280*/  FSEL R3, R6, RZ, P1 ;  /* 0x000000ff06037208 */ /* 0x000fca0000800000 */
[----:B------:R-:W-:Y:S01]  /*0290*/  STG.E.64 desc[UR4][R4.64], R2 ;  /* 0x0000000204007986 */ /* 0x000fe2000c101b04 */
[----:B------:R-:W-:Y:S05]  /*02a0*/  EXIT ;  /* 0x000000000000794d */ /* 0x000fea0003800000 */
.L_x_0:
[----:B------:R-:W-:-:S00]  /*02b0*/  BRA `(.L_x_0) ;  /* 0xfffffffc00fc7947 */ /* 0x000fc0000383ffff */
[----:B------:R-:W-:-:S00]  /*02c0*/  NOP ;  /* 0x0000000000007918 */ /* 0x000fc00000000000 */
        /* <DEDUP_REMOVED lines=11> */
.L_x_1:


//--------------------- .nv.global.init           --------------------------
	.section	.nv.global.init,"aw",@progbits
.nv.global.init:
	.type		_$_str,@object
	.size		_$_str,(_$_str_$_2 - _$_str)
_$_str:
        /*0000*/ 	.byte	0x5f, 0x5f, 0x43, 0x55, 0x44, 0x41, 0x5f, 0x46, 0x54, 0x5a, 0x00
	.type		_$_str_$_2,@object
	.size		_$_str_$_2,(.L_1 - _$_str_$_2)
_$_str_$_2:
        /*000b*/ 	.byte	0x5f, 0x5f, 0x43, 0x55, 0x44, 0x41, 0x5f, 0x50, 0x52, 0x45, 0x43, 0x5f, 0x53, 0x51, 0x52, 0x54
        /*001b*/ 	.byte	0x00
.L_1:


//--------------------- .nv.constant0.triton_poi_fused__native_batch_norm_legit_no_training_relu_1 --------------------------
	.section	.nv.constant0.triton_poi_fused__native_batch_norm_legit_no_training_relu_1,"a",@progbits
	.sectionflags	@""
	.align	4
.nv.constant0.triton_poi_fused__native_batch_norm_legit_no_training_relu_1:
	.zero		580
